//
// Generated by NVIDIA NVVM Compiler
//
// Compiler Build ID: CL-36424714
// Cuda compilation tools, release 13.0, V13.0.88
// Based on NVVM 20.0.0
//

.version 9.0
.target sm_100
.address_size 64

	// .globl	_Z6AddVetPiS_S_

.visible .entry _Z6AddVetPiS_S_(
	.param .u64 .ptr .align 1 _Z6AddVetPiS_S__param_0,
	.param .u64 .ptr .align 1 _Z6AddVetPiS_S__param_1,
	.param .u64 .ptr .align 1 _Z6AddVetPiS_S__param_2
)
{
	.reg .b32 	%r<8>;
	.reg .b64 	%rd<11>;

	ld.param.u64 	%rd1, [_Z6AddVetPiS_S__param_0];
	ld.param.u64 	%rd2, [_Z6AddVetPiS_S__param_1];
	ld.param.u64 	%rd3, [_Z6AddVetPiS_S__param_2];
	cvta.to.global.u64 	%rd4, %rd1;
	cvta.to.global.u64 	%rd5, %rd3;
	cvta.to.global.u64 	%rd6, %rd2;
	mov.u32 	%r1, %ctaid.x;
	mov.u32 	%r2, %ntid.x;
	mov.u32 	%r3, %tid.x;
	mad.lo.s32 	%r4, %r1, %r2, %r3;
	mul.wide.s32 	%rd7, %r4, 4;
	add.s64 	%rd8, %rd6, %rd7;
	ld.global.u32 	%r5, [%rd8];
	add.s64 	%rd9, %rd5, %rd7;
	ld.global.u32 	%r6, [%rd9];
	add.s32 	%r7, %r6, %r5;
	add.s64 	%rd10, %rd4, %rd7;
	st.global.u32 	[%rd10], %r7;
	ret;

}


// ===== COMPILED SASS (sm_100) =====

	.target	sm_100

	.elftype	@"ET_EXEC"


//--------------------- .note.nv.tkinfo           --------------------------
	.section	.note.nv.tkinfo,"",@"SHT_NOTE"
	.sectionflags	@"SHF_NOTE_NV_TKINFO"
	.tkinfo
        /*0018*/ 	.word	0x00000002
        /*0030*/ 	.string	""
        /*0030*/ 	.string	"ptxas"
        /*0030*/ 	.string	"Cuda compilation tools, release 13.0, V13.0.88"
        /*0030*/ 	.string	"Build cuda_13.0.r13.0/compiler.36424714_0"
        /*0030*/ 	.string	"-arch sm_100 -m 64 "



//--------------------- .note.nv.cuinfo           --------------------------
	.section	.note.nv.cuinfo,"",@"SHT_NOTE"
	.sectionflags	@"SHF_NOTE_NV_CUINFO"
        /*0018*/ 	.short	0x0002
        /*001a*/ 	.short	0x0064
        /*001c*/ 	.short	0x0082
	.zero		2


//--------------------- .nv.info                  --------------------------
	.section	.nv.info,"",@"SHT_CUDA_INFO"
	.align	4


	//----- nvinfo : EIATTR_REGCOUNT
	.align		4
        /*0000*/ 	.byte	0x04, 0x2f
        /*0002*/ 	.short	(.L_1 - .L_0)
	.align		4
.L_0:
        /*0004*/ 	.word	index@(_Z6AddVetPiS_S_)
        /*0008*/ 	.word	0x0000000c


	//----- nvinfo : EIATTR_FRAME_SIZE
	.align		4
.L_1:
        /*000c*/ 	.byte	0x04, 0x11
        /*000e*/ 	.short	(.L_3 - .L_2)
	.align		4
.L_2:
        /*0010*/ 	.word	index@(_Z6AddVetPiS_S_)
        /*0014*/ 	.word	0x00000000


	//----- nvinfo : EIATTR_MIN_STACK_SIZE
	.align		4
.L_3:
        /*0018*/ 	.byte	0x04, 0x12
        /*001a*/ 	.short	(.L_5 - .L_4)
	.align		4
.L_4:
        /*001c*/ 	.word	index@(_Z6AddVetPiS_S_)
        /*0020*/ 	.word	0x00000000
.L_5:


//--------------------- .nv.compat                --------------------------
	.section	.nv.compat,"",@"SHT_CUDA_COMPAT_INFO"
	.align	4
        /*0000*/ 	.byte	0x02, 0x09, 0x00, 0x00, 0x02, 0x02, 0x01, 0x00, 0x02, 0x05, 0x05, 0x00, 0x03, 0x07, 0x01, 0x01
        /*0010*/ 	.byte	0x02, 0x03, 0x00, 0x00, 0x02, 0x06, 0x01, 0x00, 0x04, 0x0b, 0x08, 0x00, 0x09, 0x00, 0x00, 0x00
        /*0020*/ 	.byte	0x00, 0x00, 0x00, 0x00


//--------------------- .nv.info._Z6AddVetPiS_S_  --------------------------
	.section	.nv.info._Z6AddVetPiS_S_,"",@"SHT_CUDA_INFO"
	.sectionflags	@""
	.align	4


	//----- nvinfo : EIATTR_CUDA_API_VERSION
	.align		4
        /*0000*/ 	.byte	0x04, 0x37
        /*0002*/ 	.short	(.L_7 - .L_6)
.L_6:
        /*0004*/ 	.word	0x00000082


	//----- nvinfo : EIATTR_KPARAM_INFO
	.align		4
.L_7:
        /*0008*/ 	.byte	0x04, 0x17
        /*000a*/ 	.short	(.L_9 - .L_8)
.L_8:
        /*000c*/ 	.word	0x00000000
        /*0010*/ 	.short	0x0002
        /*0012*/ 	.short	0x0010
        /*0014*/ 	.byte	0x00, 0xf5, 0x21, 0x00


	//----- nvinfo : EIATTR_KPARAM_INFO
	.align		4
.L_9:
        /*0018*/ 	.byte	0x04, 0x17
        /*001a*/ 	.short	(.L_11 - .L_10)
.L_10:
        /*001c*/ 	.word	0x00000000
        /*0020*/ 	.short	0x0001
        /*0022*/ 	.short	0x0008
        /*0024*/ 	.byte	0x00, 0xf5, 0x21, 0x00


	//----- nvinfo : EIATTR_KPARAM_INFO
	.align		4
.L_11:
        /*0028*/ 	.byte	0x04, 0x17
        /*002a*/ 	.short	(.L_13 - .L_12)
.L_12:
        /*002c*/ 	.word	0x00000000
        /*0030*/ 	.short	0x0000
        /*0032*/ 	.short	0x0000
        /*0034*/ 	.byte	0x00, 0xf5, 0x21, 0x00


	//----- nvinfo : EIATTR_SPARSE_MMA_MASK
	.align		4
.L_13:
        /*0038*/ 	.byte	0x03, 0x50
        /*003a*/ 	.short	0x0000


	//----- nvinfo : EIATTR_MAXREG_COUNT
	.align		4
        /*003c*/ 	.byte	0x03, 0x1b
        /*003e*/ 	.short	0x00ff


	//----- nvinfo : EIATTR_MERCURY_ISA_VERSION
	.align		4
        /*0040*/ 	.byte	0x03, 0x5f
        /*0042*/ 	.short	0x0101


	//----- nvinfo : EIATTR_VRC_CTA_INIT_COUNT
	.align		4
        /*0044*/ 	.byte	0x02, 0x4a
	.zero		1
	.zero		1


	//----- nvinfo : EIATTR_EXIT_INSTR_OFFSETS
	.align		4
        /*0048*/ 	.byte	0x04, 0x1c
        /*004a*/ 	.short	(.L_15 - .L_14)


	//   ....[0]....
.L_14:
        /*004c*/ 	.word	0x00000100


	//----- nvinfo : EIATTR_CBANK_PARAM_SIZE
	.align		4
.L_15:
        /*0050*/ 	.byte	0x03, 0x19
        /*0052*/ 	.short	0x0018


	//----- nvinfo : EIATTR_PARAM_CBANK
	.align		4
        /*0054*/ 	.byte	0x04, 0x0a
        /*0056*/ 	.short	(.L_17 - .L_16)
	.align		4
.L_16:
        /*0058*/ 	.word	index@(.nv.constant0._Z6AddVetPiS_S_)
        /*005c*/ 	.short	0x0380
        /*005e*/ 	.short	0x0018


	//----- nvinfo : EIATTR_SW_WAR
	.align		4
.L_17:
        /*0060*/ 	.byte	0x04, 0x36
        /*0062*/ 	.short	(.L_19 - .L_18)
.L_18:
        /*0064*/ 	.word	0x00000008
.L_19:


//--------------------- .nv.callgraph             --------------------------
	.section	.nv.callgraph,"",@"SHT_CUDA_CALLGRAPH"
	.align	4
	.sectionentsize	8
	.align		4
        /*0000*/ 	.word	0x00000000
	.align		4
        /*0004*/ 	.word	0xffffffff
	.align		4
        /*0008*/ 	.word	0x00000000
	.align		4
        /*000c*/ 	.word	0xfffffffe
	.align		4
        /*0010*/ 	.word	0x00000000
	.align		4
        /*0014*/ 	.word	0xfffffffd
	.align		4
        /*0018*/ 	.word	0x00000000
	.align		4
        /*001c*/ 	.word	0xfffffffc


//--------------------- .text._Z6AddVetPiS_S_     --------------------------
	.section	.text._Z6AddVetPiS_S_,"ax",@progbits
	.align	128
        .global         _Z6AddVetPiS_S_
        .type           _Z6AddVetPiS_S_,@function
        .size           _Z6AddVetPiS_S_,(.L_x_1 - _Z6AddVetPiS_S_)
        .other          _Z6AddVetPiS_S_,@"STO_CUDA_ENTRY STV_DEFAULT"
_Z6AddVetPiS_S_:
.text._Z6AddVetPiS_S_:
[----:B------:R-:W-:Y:S01]  /*0000*/  LDC R1, c[0x0][0x37c] ;  /* 0x0000df00ff017b82 */ /* 0x000fe20000000800 */
[----:B------:R-:W0:Y:S07]  /*0010*/  S2R R0, SR_TID.X ;  /* 0x0000000000007919 */ /* 0x000e2e0000002100 */
[----:B------:R-:W0:Y:S01]  /*0020*/  S2UR UR6, SR_CTAID.X ;  /* 0x00000000000679c3 */ /* 0x000e220000002500 */
[----:B------:R-:W1:Y:S07]  /*0030*/  LDCU.64 UR4, c[0x0][0x358] ;  /* 0x00006b00ff0477ac */ /* 0x000e6e0008000a00 */
[----:B------:R-:W0:Y:S08]  /*0040*/  LDC R9, c[0x0][0x360] ;  /* 0x0000d800ff097b82 */ /* 0x000e300000000800 */
[----:B------:R-:W2:Y:S08]  /*0050*/  LDC.64 R2, c[0x0][0x388] ;  /* 0x0000e200ff027b82 */ /* 0x000eb00000000a00 */
[----:B------:R-:W3:Y:S01]  /*0060*/  LDC.64 R4, c[0x0][0x390] ;  /* 0x0000e400ff047b82 */ /* 0x000ee20000000a00 */
[----:B0-----:R-:W-:-:S07]  /*0070*/  IMAD R9, R9, UR6, R0 ;  /* 0x0000000609097c24 */ /* 0x001fce000f8e0200 */
[----:B------:R-:W0:Y:S01]  /*0080*/  LDC.64 R6, c[0x0][0x380] ;  /* 0x0000e000ff067b82 */ /* 0x000e220000000a00 */
[----:B--2---:R-:W-:-:S06]  /*0090*/  IMAD.WIDE R2, R9, 0x4, R2 ;  /* 0x0000000409027825 */ /* 0x004fcc00078e0202 */
[----:B-1----:R-:W2:Y:S01]  /*00a0*/  LDG.E R2, desc[UR4][R2.64] ;  /* 0x0000000402027981 */ /* 0x002ea2000c1e1900 */
[----:B---3--:R-:W-:-:S06]  /*00b0*/  IMAD.WIDE R4, R9, 0x4, R4 ;  /* 0x0000000409047825 */ /* 0x008fcc00078e0204 */
[----:B------:R-:W2:Y:S01]  /*00c0*/  LDG.E R5, desc[UR4][R4.64] ;  /* 0x0000000404057981 */ /* 0x000ea2000c1e1900 */
[----:B0-----:R-:W-:Y:S01]  /*00d0*/  IMAD.WIDE R6, R9, 0x4, R6 ;  /* 0x0000000409067825 */ /* 0x001fe200078e0206 */
[----:B--2---:R-:W-:-:S05]  /*00e0*/  IADD3 R9, PT, PT, R2, R5, RZ ;  /* 0x0000000502097210 */ /* 0x004fca0007ffe0ff */
[----:B------:R-:W-:Y:S01]  /*00f0*/  STG.E desc[UR4][R6.64], R9 ;  /* 0x0000000906007986 */ /* 0x000fe2000c101904 */
[----:B------:R-:W-:Y:S05]  /*0100*/  EXIT ;  /* 0x000000000000794d */ /* 0x000fea0003800000 */
.L_x_0:
[----:B------:R-:W-:-:S00]  /*0110*/  BRA `(.L_x_0) ;  /* 0xfffffffc00fc7947 */ /* 0x000fc0000383ffff */
[----:B------:R-:W-:-:S00]  /*0120*/  NOP ;  /* 0x0000000000007918 */ /* 0x000fc00000000000 */
        /* <DEDUP_REMOVED lines=13> */
.L_x_1:


//--------------------- .nv.shared.reserved.0     --------------------------
	.section	.nv.shared.reserved.0,"aw",@nobits
	.weak		__nv_reservedSMEM_offset_0_alias
	.size		__nv_reservedSMEM_offset_0_alias, 0, 64
	.other		__nv_reservedSMEM_offset_0_alias,@"STO_CUDA_RESERVED_SHARED STV_DEFAULT"
__nv_reservedSMEM_offset_0_alias:
	.zero		0
	.zero		64


//--------------------- .nv.constant0._Z6AddVetPiS_S_ --------------------------
	.section	.nv.constant0._Z6AddVetPiS_S_,"a",@progbits
	.sectionflags	@""
	.align	4
.nv.constant0._Z6AddVetPiS_S_:
	.zero		920


//--------------------- SYMBOLS --------------------------

	.type		.nv.reservedSmem.offset0,@object
	.size		.nv.reservedSmem.offset0,0x4
